	.headerflags	@"EF_CUDA_TEXMODE_UNIFIED EF_CUDA_64BIT_ADDRESS EF_CUDA_ACCELERATORS EF_CUDA_SM90 EF_CUDA_VIRTUAL_SM(EF_CUDA_SM90)"
	.elftype	@"ET_EXEC"


//--------------------- .nv.info                  --------------------------
	.section	.nv.info,"",@"SHT_CUDA_INFO"
	.align	4


	//----- nvinfo : EIATTR_REGCOUNT
	.align		4
        /*0000*/ 	.byte	0x04, 0x2f
        /*0002*/ 	.short	(.L_1 - .L_0)
	.align		4
.L_0:
        /*0004*/ 	.word	index@(triton_poi_fused_convolution_leaky_relu_21)
        /*0008*/ 	.word	0x0000000e


	//----- nvinfo : EIATTR_MIN_STACK_SIZE
	.align		4
.L_1:
        /*000c*/ 	.byte	0x04, 0x12
        /*000e*/ 	.short	(.L_3 - .L_2)
	.align		4
.L_2:
        /*0010*/ 	.word	index@(triton_poi_fused_convolution_leaky_relu_21)
        /*0014*/ 	.word	0x00000000


	//----- nvinfo : EIATTR_FRAME_SIZE
	.align		4
.L_3:
        /*0018*/ 	.byte	0x04, 0x11
        /*001a*/ 	.short	(.L_5 - .L_4)
	.align		4
.L_4:
        /*001c*/ 	.word	index@(triton_poi_fused_convolution_leaky_relu_21)
        /*0020*/ 	.word	0x00000000


	//----- nvinfo : EIATTR_MIN_STACK_SIZE
	.align		4
.L_5:
        /*0024*/ 	.byte	0x04, 0x12
        /*0026*/ 	.short	(.L_7 - .L_6)
	.align		4
.L_6:
        /*0028*/ 	.word	index@(triton_poi_fused_convolution_leaky_relu_21)
        /*002c*/ 	.word	0x00000000
.L_7:


//--------------------- .nv.info.triton_poi_fused_convolution_leaky_relu_21 --------------------------
	.section	.nv.info.triton_poi_fused_convolution_leaky_relu_21,"",@"SHT_CUDA_INFO"
	.sectionflags	@""
	.align	4


	//----- nvinfo : EIATTR_CUDA_API_VERSION
	.align		4
        /*0000*/ 	.byte	0x04, 0x37
        /*0002*/ 	.short	(.L_9 - .L_8)
.L_8:
        /*0004*/ 	.word	0x0000007c


	//----- nvinfo : EIATTR_KPARAM_INFO
	.align		4
.L_9:
        /*0008*/ 	.byte	0x04, 0x17
        /*000a*/ 	.short	(.L_11 - .L_10)
.L_10:
        /*000c*/ 	.word	0x00000000
        /*0010*/ 	.short	0x0003
        /*0012*/ 	.short	0x0018
        /*0014*/ 	.byte	0x00, 0xf0, 0x11, 0x00


	//----- nvinfo : EIATTR_KPARAM_INFO
	.align		4
.L_11:
        /*0018*/ 	.byte	0x04, 0x17
        /*001a*/ 	.short	(.L_13 - .L_12)
.L_12:
        /*001c*/ 	.word	0x00000000
        /*0020*/ 	.short	0x0002
        /*0022*/ 	.short	0x0010
        /*0024*/ 	.byte	0x00, 0xf4, 0x21, 0x00


	//----- nvinfo : EIATTR_KPARAM_INFO
	.align		4
.L_13:
        /*0028*/ 	.byte	0x04, 0x17
        /*002a*/ 	.short	(.L_15 - .L_14)
.L_14:
        /*002c*/ 	.word	0x00000000
        /*0030*/ 	.short	0x0001
        /*0032*/ 	.short	0x0008
        /*0034*/ 	.byte	0x00, 0xf4, 0x21, 0x00


	//----- nvinfo : EIATTR_KPARAM_INFO
	.align		4
.L_15:
        /*0038*/ 	.byte	0x04, 0x17
        /*003a*/ 	.short	(.L_17 - .L_16)
.L_16:
        /*003c*/ 	.word	0x00000000
        /*0040*/ 	.short	0x0000
        /*0042*/ 	.short	0x0000
        /*0044*/ 	.byte	0x00, 0xf4, 0x21, 0x00


	//----- nvinfo : EIATTR_SPARSE_MMA_MASK
	.align		4
.L_17:
        /*0048*/ 	.byte	0x03, 0x50
        /*004a*/ 	.short	0x0000


	//----- nvinfo : EIATTR_MAXREG_COUNT
	.align		4
        /*004c*/ 	.byte	0x03, 0x1b
        /*004e*/ 	.short	0x00ff


	//----- nvinfo : EIATTR_EXIT_INSTR_OFFSETS
	.align		4
        /*0050*/ 	.byte	0x04, 0x1c
        /*0052*/ 	.short	(.L_19 - .L_18)


	//   ....[0]....
.L_18:
        /*0054*/ 	.word	0x000001e0


	//   ....[1]....
        /*0058*/ 	.word	0x00000200


	//----- nvinfo : EIATTR_REQNTID
	.align		4
.L_19:
        /*005c*/ 	.byte	0x04, 0x10
        /*005e*/ 	.short	(.L_21 - .L_20)
.L_20:
        /*0060*/ 	.word	0x00000080
        /*0064*/ 	.word	0x00000001
        /*0068*/ 	.word	0x00000001


	//----- nvinfo : EIATTR_CBANK_PARAM_SIZE
	.align		4
.L_21:
        /*006c*/ 	.byte	0x03, 0x19
        /*006e*/ 	.short	0x001c


	//----- nvinfo : EIATTR_PARAM_CBANK
	.align		4
        /*0070*/ 	.byte	0x04, 0x0a
        /*0072*/ 	.short	(.L_23 - .L_22)
	.align		4
.L_22:
        /*0074*/ 	.word	index@(.nv.constant0.triton_poi_fused_convolution_leaky_relu_21)
        /*0078*/ 	.short	0x0210
        /*007a*/ 	.short	0x001c


	//----- nvinfo : EIATTR_SW_WAR
	.align		4
.L_23:
        /*007c*/ 	.byte	0x04, 0x36
        /*007e*/ 	.short	(.L_25 - .L_24)
.L_24:
        /*0080*/ 	.word	0x00000008
.L_25:


//--------------------- .nv.callgraph             --------------------------
	.section	.nv.callgraph,"",@"SHT_CUDA_CALLGRAPH"
	.align	4
	.sectionentsize	8
	.align		4
        /*0000*/ 	.word	0x00000000
	.align		4
        /*0004*/ 	.word	0xffffffff
	.align		4
        /*0008*/ 	.word	0x00000000
	.align		4
        /*000c*/ 	.word	0xfffffffe
	.align		4
        /*0010*/ 	.word	0x00000000
	.align		4
        /*0014*/ 	.word	0xfffffffd
	.align		4
        /*0018*/ 	.word	0x00000000
	.align		4
        /*001c*/ 	.word	0xfffffffc


//--------------------- .text.triton_poi_fused_convolution_leaky_relu_21 --------------------------
	.section	.text.triton_poi_fused_convolution_leaky_relu_21,"ax",@progbits
	.align	128
        .global         triton_poi_fused_convolution_leaky_relu_21
        .type           triton_poi_fused_convolution_leaky_relu_21,@function
        .size           triton_poi_fused_convolution_leaky_relu_21,(.L_x_1 - triton_poi_fused_convolution_leaky_relu_21)
        .other          triton_poi_fused_convolution_leaky_relu_21,@"STO_CUDA_ENTRY STV_DEFAULT"
triton_poi_fused_convolution_leaky_relu_21:
.text.triton_poi_fused_convolution_leaky_relu_21:
[----:B------:R-:W0:Y:S02]  /*0000*/  LDC R1, c[0x0][0x28] ;  /* 0x00000a00ff017b82 */ /* 0x000e240000000800 */
[----:B------:R-:W1:Y:S01]  /*0010*/  S2R R0, SR_TID.X ;  /* 0x0000000000007919 */ /* 0x000e620000002100 */
[----:B------:R-:W2:Y:S01]  /*0020*/  LDC.64 R4, c[0x0][0x218] ;  /* 0x00008600ff047b82 */ /* 0x000ea20000000a00 */
[----:B------:R-:W-:Y:S01]  /*0030*/  ULDC.64 UR4, c[0x0][0x208] ;  /* 0x0000820000047ab9 */ /* 0x000fe20000000a00 */
[----:B------:R-:W-:Y:S01]  /*0040*/  ULDC.64 UR6, c[0x0][0x220] ;  /* 0x0000880000067ab9 */ /* 0x000fe20000000a00 */
[----:B------:R-:W3:Y:S05]  /*0050*/  S2R R7, SR_CTAID.X ;  /* 0x0000000000077919 */ /* 0x000eea0000002500 */
[----:B------:R-:W4:Y:S01]  /*0060*/  LDC.64 R2, c[0x0][0x210] ;  /* 0x00008400ff027b82 */ /* 0x000f220000000a00 */
[----:B-1----:R-:W-:-:S05]  /*0070*/  LOP3.LUT R0, R0, 0x7f, RZ, 0xc0, !PT ;  /* 0x0000007f00007812 */ /* 0x002fca00078ec0ff */
[----:B---3--:R-:W-:-:S04]  /*0080*/  IMAD R7, R7, 0x80, R0 ;  /* 0x0000008007077824 */ /* 0x008fc800078e0200 */
[C---:B------:R-:W-:Y:S01]  /*0090*/  IMAD.HI R0, R7.reuse, 0x38e38e39, RZ ;  /* 0x38e38e3907007827 */ /* 0x040fe200078e02ff */
[----:B------:R-:W-:-:S03]  /*00a0*/  ISETP.GE.AND P1, PT, R7, 0x1200, PT ;  /* 0x000012000700780c */ /* 0x000fc60003f26270 */
[----:B----4-:R-:W-:Y:S01]  /*00b0*/  IMAD.WIDE R2, R7, 0x4, R2 ;  /* 0x0000000407027825 */ /* 0x010fe200078e0202 */
[----:B------:R-:W-:-:S04]  /*00c0*/  SHF.R.S32.HI R9, RZ, 0x1, R0 ;  /* 0x00000001ff097819 */ /* 0x000fc80000011400 */
[----:B------:R-:W-:-:S04]  /*00d0*/  LEA.HI R9, R0, R9, RZ, 0x1 ;  /* 0x0000000900097211 */ /* 0x000fc800078f08ff */
[----:B------:R-:W-:-:S04]  /*00e0*/  SHF.R.S32.HI R0, RZ, 0x1f, R9 ;  /* 0x0000001fff007819 */ /* 0x000fc80000011409 */
[----:B------:R-:W-:-:S04]  /*00f0*/  LEA.HI R0, R0, R9, RZ, 0x7 ;  /* 0x0000000900007211 */ /* 0x000fc800078f38ff */
[----:B------:R-:W-:-:S05]  /*0100*/  LOP3.LUT R0, R0, 0xffffff80, RZ, 0xc0, !PT ;  /* 0xffffff8000007812 */ /* 0x000fca00078ec0ff */
[----:B------:R-:W-:Y:S02]  /*0110*/  IMAD.IADD R9, R9, 0x1, -R0 ;  /* 0x0000000109097824 */ /* 0x000fe400078e0a00 */
[----:B------:R-:W-:Y:S02]  /*0120*/  IMAD.MOV.U32 R0, RZ, RZ, RZ ;  /* 0x000000ffff007224 */ /* 0x000fe400078e00ff */
[----:B--2---:R-:W-:-:S04]  /*0130*/  IMAD.WIDE R4, R9, 0x4, R4 ;  /* 0x0000000409047825 */ /* 0x004fc800078e0204 */
[----:B------:R-:W-:Y:S01]  /*0140*/  IMAD.MOV.U32 R9, RZ, RZ, RZ ;  /* 0x000000ffff097224 */ /* 0x000fe200078e00ff */
[----:B------:R-:W2:Y:S05]  /*0150*/  @!P1 LDG.E R0, desc[UR4][R2.64] ;  /* 0x0000000402009981 */ /* 0x000eaa000c1e1900 */
[----:B------:R-:W2:Y:S01]  /*0160*/  @!P1 LDG.E.EL R9, desc[UR4][R4.64] ;  /* 0x0000000404099981 */ /* 0x000ea2000c2e1900 */
[----:B------:R-:W-:-:S04]  /*0170*/  IADD3 R6, P2, R7, UR6, RZ ;  /* 0x0000000607067c10 */ /* 0x000fc8000ff5e0ff */
[----:B------:R-:W-:Y:S02]  /*0180*/  LEA.HI.X.SX32 R7, R7, UR7, 0x1, P2 ;  /* 0x0000000707077c11 */ /* 0x000fe400090f0eff */
[----:B--2---:R-:W-:Y:S01]  /*0190*/  FSETP.GT.AND P0, PT, R0, -R9, PT ;  /* 0x800000090000720b */ /* 0x004fe20003f04000 */
[----:B------:R-:W-:-:S03]  /*01a0*/  FADD R9, R9, R0 ;  /* 0x0000000009097221 */ /* 0x000fc60000000000 */
[----:B------:R-:W-:-:S05]  /*01b0*/  SEL R11, RZ, 0x1, !P0 ;  /* 0x00000001ff0b7807 */ /* 0x000fca0004000000 */
[----:B------:R1:W-:Y:S04]  /*01c0*/  @!P1 STG.E.U8 desc[UR4][R6.64], R11 ;  /* 0x0000000b06009986 */ /* 0x0003e8000c101104 */
[----:B------:R-:W-:Y:S01]  /*01d0*/  @!P0 FMUL R9, R9, 0.10000000149011611938 ;  /* 0x3dcccccd09098820 */ /* 0x000fe20000400000 */
[----:B------:R-:W-:Y:S06]  /*01e0*/  @P1 EXIT ;  /* 0x000000000000194d */ /* 0x000fec0003800000 */
[----:B------:R-:W-:Y:S01]  /*01f0*/  STG.E desc[UR4][R2.64], R9 ;  /* 0x0000000902007986 */ /* 0x000fe2000c101904 */
[----:B------:R-:W-:Y:S05]  /*0200*/  EXIT ;  /* 0x000000000000794d */ /* 0x000fea0003800000 */
.L_x_0:
[----:B------:R-:W-:-:S00]  /*0210*/  BRA `(.L_x_0) ;  /* 0xfffffffc00fc7947 */ /* 0x000fc0000383ffff */
[----:B------:R-:W-:-:S00]  /*0220*/  NOP ;  /* 0x0000000000007918 */ /* 0x000fc00000000000 */
        /* <DEDUP_REMOVED lines=13> */
.L_x_1:


//--------------------- .nv.constant0.triton_poi_fused_convolution_leaky_relu_21 --------------------------
	.section	.nv.constant0.triton_poi_fused_convolution_leaky_relu_21,"a",@progbits
	.sectionflags	@""
	.align	4
.nv.constant0.triton_poi_fused_convolution_leaky_relu_21:
	.zero		556
